//
// Generated by NVIDIA NVVM Compiler
//
// Compiler Build ID: CL-36424714
// Cuda compilation tools, release 13.0, V13.0.88
// Based on NVVM 20.0.0
//

.version 9.0
.target sm_100
.address_size 64

	// .globl	_Z6kernelii

.visible .entry _Z6kernelii(
	.param .u32 _Z6kernelii_param_0,
	.param .u32 _Z6kernelii_param_1
)
{


	ret;

}


// ===== COMPILED SASS (sm_100) =====

	.target	sm_100

	.elftype	@"ET_EXEC"


//--------------------- .note.nv.tkinfo           --------------------------
	.section	.note.nv.tkinfo,"",@"SHT_NOTE"
	.sectionflags	@"SHF_NOTE_NV_TKINFO"
	.tkinfo
        /*0018*/ 	.word	0x00000002
        /*0030*/ 	.string	""
        /*0030*/ 	.string	"ptxas"
        /*0030*/ 	.string	"Cuda compilation tools, release 13.0, V13.0.88"
        /*0030*/ 	.string	"Build cuda_13.0.r13.0/compiler.36424714_0"
        /*0030*/ 	.string	"-arch sm_100 -m 64 "



//--------------------- .note.nv.cuinfo           --------------------------
	.section	.note.nv.cuinfo,"",@"SHT_NOTE"
	.sectionflags	@"SHF_NOTE_NV_CUINFO"
        /*0018*/ 	.short	0x0002
        /*001a*/ 	.short	0x0064
        /*001c*/ 	.short	0x0082
	.zero		2


//--------------------- .nv.info                  --------------------------
	.section	.nv.info,"",@"SHT_CUDA_INFO"
	.align	4


	//----- nvinfo : EIATTR_REGCOUNT
	.align		4
        /*0000*/ 	.byte	0x04, 0x2f
        /*0002*/ 	.short	(.L_1 - .L_0)
	.align		4
.L_0:
        /*0004*/ 	.word	index@(_Z6kernelii)
        /*0008*/ 	.word	0x00000004


	//----- nvinfo : EIATTR_FRAME_SIZE
	.align		4
.L_1:
        /*000c*/ 	.byte	0x04, 0x11
        /*000e*/ 	.short	(.L_3 - .L_2)
	.align		4
.L_2:
        /*0010*/ 	.word	index@(_Z6kernelii)
        /*0014*/ 	.word	0x00000000


	//----- nvinfo : EIATTR_MIN_STACK_SIZE
	.align		4
.L_3:
        /*0018*/ 	.byte	0x04, 0x12
        /*001a*/ 	.short	(.L_5 - .L_4)
	.align		4
.L_4:
        /*001c*/ 	.word	index@(_Z6kernelii)
        /*0020*/ 	.word	0x00000000
.L_5:


//--------------------- .nv.compat                --------------------------
	.section	.nv.compat,"",@"SHT_CUDA_COMPAT_INFO"
	.align	4
        /*0000*/ 	.byte	0x02, 0x09, 0x00, 0x00, 0x02, 0x02, 0x01, 0x00, 0x02, 0x05, 0x05, 0x00, 0x03, 0x07, 0x01, 0x01
        /*0010*/ 	.byte	0x02, 0x03, 0x00, 0x00, 0x02, 0x06, 0x01, 0x00, 0x04, 0x0b, 0x08, 0x00, 0x09, 0x00, 0x00, 0x00
        /*0020*/ 	.byte	0x00, 0x00, 0x00, 0x00


//--------------------- .nv.info._Z6kernelii      --------------------------
	.section	.nv.info._Z6kernelii,"",@"SHT_CUDA_INFO"
	.sectionflags	@""
	.align	4


	//----- nvinfo : EIATTR_CUDA_API_VERSION
	.align		4
        /*0000*/ 	.byte	0x04, 0x37
        /*0002*/ 	.short	(.L_7 - .L_6)
.L_6:
        /*0004*/ 	.word	0x00000082


	//----- nvinfo : EIATTR_KPARAM_INFO
	.align		4
.L_7:
        /*0008*/ 	.byte	0x04, 0x17
        /*000a*/ 	.short	(.L_9 - .L_8)
.L_8:
        /*000c*/ 	.word	0x00000000
        /*0010*/ 	.short	0x0001
        /*0012*/ 	.short	0x0004
        /*0014*/ 	.byte	0x00, 0xf0, 0x11, 0x00


	//----- nvinfo : EIATTR_KPARAM_INFO
	.align		4
.L_9:
        /*0018*/ 	.byte	0x04, 0x17
        /*001a*/ 	.short	(.L_11 - .L_10)
.L_10:
        /*001c*/ 	.word	0x00000000
        /*0020*/ 	.short	0x0000
        /*0022*/ 	.short	0x0000
        /*0024*/ 	.byte	0x00, 0xf0, 0x11, 0x00


	//----- nvinfo : EIATTR_SPARSE_MMA_MASK
	.align		4
.L_11:
        /*0028*/ 	.byte	0x03, 0x50
        /*002a*/ 	.short	0x0000


	//----- nvinfo : EIATTR_MAXREG_COUNT
	.align		4
        /*002c*/ 	.byte	0x03, 0x1b
        /*002e*/ 	.short	0x00ff


	//----- nvinfo : EIATTR_MERCURY_ISA_VERSION
	.align		4
        /*0030*/ 	.byte	0x03, 0x5f
        /*0032*/ 	.short	0x0101


	//----- nvinfo : EIATTR_VRC_CTA_INIT_COUNT
	.align		4
        /*0034*/ 	.byte	0x02, 0x4a
	.zero		1
	.zero		1


	//----- nvinfo : EIATTR_EXIT_INSTR_OFFSETS
	.align		4
        /*0038*/ 	.byte	0x04, 0x1c
        /*003a*/ 	.short	(.L_13 - .L_12)


	//   ....[0]....
.L_12:
        /*003c*/ 	.word	0x00000010


	//----- nvinfo : EIATTR_CBANK_PARAM_SIZE
	.align		4
.L_13:
        /*0040*/ 	.byte	0x03, 0x19
        /*0042*/ 	.short	0x0008


	//----- nvinfo : EIATTR_PARAM_CBANK
	.align		4
        /*0044*/ 	.byte	0x04, 0x0a
        /*0046*/ 	.short	(.L_15 - .L_14)
	.align		4
.L_14:
        /*0048*/ 	.word	index@(.nv.constant0._Z6kernelii)
        /*004c*/ 	.short	0x0380
        /*004e*/ 	.short	0x0008


	//----- nvinfo : EIATTR_SW_WAR
	.align		4
.L_15:
        /*0050*/ 	.byte	0x04, 0x36
        /*0052*/ 	.short	(.L_17 - .L_16)
.L_16:
        /*0054*/ 	.word	0x00000008
.L_17:


//--------------------- .nv.callgraph             --------------------------
	.section	.nv.callgraph,"",@"SHT_CUDA_CALLGRAPH"
	.align	4
	.sectionentsize	8
	.align		4
        /*0000*/ 	.word	0x00000000
	.align		4
        /*0004*/ 	.word	0xffffffff
	.align		4
        /*0008*/ 	.word	0x00000000
	.align		4
        /*000c*/ 	.word	0xfffffffe
	.align		4
        /*0010*/ 	.word	0x00000000
	.align		4
        /*0014*/ 	.word	0xfffffffd
	.align		4
        /*0018*/ 	.word	0x00000000
	.align		4
        /*001c*/ 	.word	0xfffffffc


//--------------------- .text._Z6kernelii         --------------------------
	.section	.text._Z6kernelii,"ax",@progbits
	.align	128
        .global         _Z6kernelii
        .type           _Z6kernelii,@function
        .size           _Z6kernelii,(.L_x_1 - _Z6kernelii)
        .other          _Z6kernelii,@"STO_CUDA_ENTRY STV_DEFAULT"
_Z6kernelii:
.text._Z6kernelii:
[----:B------:R-:W-:Y:S01]  /*0000*/  LDC R1, c[0x0][0x37c] ;  /* 0x0000df00ff017b82 */ /* 0x000fe20000000800 */
[----:B------:R-:W-:Y:S05]  /*0010*/  EXIT ;  /* 0x000000000000794d */ /* 0x000fea0003800000 */
.L_x_0:
[----:B------:R-:W-:-:S00]  /*0020*/  BRA `(.L_x_0) ;  /* 0xfffffffc00fc7947 */ /* 0x000fc0000383ffff */
[----:B------:R-:W-:-:S00]  /*0030*/  NOP ;  /* 0x0000000000007918 */ /* 0x000fc00000000000 */
        /* <DEDUP_REMOVED lines=12> */
.L_x_1:


//--------------------- .nv.shared.reserved.0     --------------------------
	.section	.nv.shared.reserved.0,"aw",@nobits
	.weak		__nv_reservedSMEM_offset_0_alias
	.size		__nv_reservedSMEM_offset_0_alias, 0, 64
	.other		__nv_reservedSMEM_offset_0_alias,@"STO_CUDA_RESERVED_SHARED STV_DEFAULT"
__nv_reservedSMEM_offset_0_alias:
	.zero		0
	.zero		64


//--------------------- .nv.constant0._Z6kernelii --------------------------
	.section	.nv.constant0._Z6kernelii,"a",@progbits
	.sectionflags	@""
	.align	4
.nv.constant0._Z6kernelii:
	.zero		904


//--------------------- SYMBOLS --------------------------

	.type		.nv.reservedSmem.offset0,@object
	.size		.nv.reservedSmem.offset0,0x4
